	.headerflags	@"EF_CUDA_TEXMODE_UNIFIED EF_CUDA_64BIT_ADDRESS EF_CUDA_SM86 EF_CUDA_VIRTUAL_SM(EF_CUDA_SM86)"
	.elftype	@"ET_EXEC"


//--------------------- .nv.info                  --------------------------
	.section	.nv.info,"",@"SHT_CUDA_INFO"
	.align	4


	//----- nvinfo : EIATTR_REGCOUNT
	.align		4
        /*0000*/ 	.byte	0x04, 0x2f
        /*0002*/ 	.short	(.L_1 - .L_0)
	.align		4
.L_0:
        /*0004*/ 	.word	index@(triton_)
        /*0008*/ 	.word	0x00000011


	//----- nvinfo : EIATTR_MIN_STACK_SIZE
	.align		4
.L_1:
        /*000c*/ 	.byte	0x04, 0x12
        /*000e*/ 	.short	(.L_3 - .L_2)
	.align		4
.L_2:
        /*0010*/ 	.word	index@(triton_)
        /*0014*/ 	.word	0x00000000


	//----- nvinfo : EIATTR_FRAME_SIZE
	.align		4
.L_3:
        /*0018*/ 	.byte	0x04, 0x11
        /*001a*/ 	.short	(.L_5 - .L_4)
	.align		4
.L_4:
        /*001c*/ 	.word	index@(triton_)
        /*0020*/ 	.word	0x00000000


	//----- nvinfo : EIATTR_MIN_STACK_SIZE
	.align		4
.L_5:
        /*0024*/ 	.byte	0x04, 0x12
        /*0026*/ 	.short	(.L_7 - .L_6)
	.align		4
.L_6:
        /*0028*/ 	.word	index@(triton_)
        /*002c*/ 	.word	0x00000000
.L_7:


//--------------------- .nv.info.triton_          --------------------------
	.section	.nv.info.triton_,"",@"SHT_CUDA_INFO"
	.sectionflags	@""
	.align	4


	//----- nvinfo : EIATTR_CUDA_API_VERSION
	.align		4
        /*0000*/ 	.byte	0x04, 0x37
        /*0002*/ 	.short	(.L_9 - .L_8)
.L_8:
        /*0004*/ 	.word	0x0000007c


	//----- nvinfo : EIATTR_SW2861232_WAR
	.align		4
.L_9:
        /*0008*/ 	.byte	0x01, 0x35
	.zero		2


	//----- nvinfo : EIATTR_PARAM_CBANK
	.align		4
        /*000c*/ 	.byte	0x04, 0x0a
        /*000e*/ 	.short	(.L_11 - .L_10)
	.align		4
.L_10:
        /*0010*/ 	.word	index@(.nv.constant0.triton_)
        /*0014*/ 	.short	0x0160
        /*0016*/ 	.short	0x0020


	//----- nvinfo : EIATTR_CBANK_PARAM_SIZE
	.align		4
.L_11:
        /*0018*/ 	.byte	0x03, 0x19
        /*001a*/ 	.short	0x0020


	//----- nvinfo : EIATTR_KPARAM_INFO
	.align		4
        /*001c*/ 	.byte	0x04, 0x17
        /*001e*/ 	.short	(.L_13 - .L_12)
.L_12:
        /*0020*/ 	.word	0x00000000
        /*0024*/ 	.short	0x0003
        /*0026*/ 	.short	0x0018
        /*0028*/ 	.byte	0x00, 0xf4, 0x21, 0x00


	//----- nvinfo : EIATTR_KPARAM_INFO
	.align		4
.L_13:
        /*002c*/ 	.byte	0x04, 0x17
        /*002e*/ 	.short	(.L_15 - .L_14)
.L_14:
        /*0030*/ 	.word	0x00000000
        /*0034*/ 	.short	0x0002
        /*0036*/ 	.short	0x0010
        /*0038*/ 	.byte	0x00, 0xf0, 0x11, 0x00


	//----- nvinfo : EIATTR_KPARAM_INFO
	.align		4
.L_15:
        /*003c*/ 	.byte	0x04, 0x17
        /*003e*/ 	.short	(.L_17 - .L_16)
.L_16:
        /*0040*/ 	.word	0x00000000
        /*0044*/ 	.short	0x0001
        /*0046*/ 	.short	0x0008
        /*0048*/ 	.byte	0x00, 0xf4, 0x21, 0x00


	//----- nvinfo : EIATTR_KPARAM_INFO
	.align		4
.L_17:
        /*004c*/ 	.byte	0x04, 0x17
        /*004e*/ 	.short	(.L_19 - .L_18)
.L_18:
        /*0050*/ 	.word	0x00000000
        /*0054*/ 	.short	0x0000
        /*0056*/ 	.short	0x0000
        /*0058*/ 	.byte	0x00, 0xf4, 0x21, 0x00


	//----- nvinfo : EIATTR_MAXREG_COUNT
	.align		4
.L_19:
        /*005c*/ 	.byte	0x03, 0x1b
        /*005e*/ 	.short	0x00ff


	//----- nvinfo : EIATTR_EXIT_INSTR_OFFSETS
	.align		4
        /*0060*/ 	.byte	0x04, 0x1c
        /*0062*/ 	.short	(.L_21 - .L_20)


	//   ....[0]....
.L_20:
        /*0064*/ 	.word	0x000005a0


	//   ....[1]....
        /*0068*/ 	.word	0x000005c0


	//----- nvinfo : EIATTR_REQNTID
	.align		4
.L_21:
        /*006c*/ 	.byte	0x04, 0x10
        /*006e*/ 	.short	(.L_23 - .L_22)
.L_22:
        /*0070*/ 	.word	0x00000100
        /*0074*/ 	.word	0x00000001
        /*0078*/ 	.word	0x00000001
.L_23:


//--------------------- .nv.callgraph             --------------------------
	.section	.nv.callgraph,"",@"SHT_CUDA_CALLGRAPH"
	.align	4
	.sectionentsize	8
	.align		4
        /*0000*/ 	.word	0x00000000
	.align		4
        /*0004*/ 	.word	0xffffffff
	.align		4
        /*0008*/ 	.word	0x00000000
	.align		4
        /*000c*/ 	.word	0xfffffffe
	.align		4
        /*0010*/ 	.word	0x00000000
	.align		4
        /*0014*/ 	.word	0xfffffffd
	.align		4
        /*0018*/ 	.word	0x00000000
	.align		4
        /*001c*/ 	.word	0xfffffffc


//--------------------- .nv.rel.action            --------------------------
	.section	.nv.rel.action,"",@"SHT_CUDA_RELOCINFO"
	.align	8
	.sectionentsize	8
        /*0000*/ 	.byte	0x73, 0x00, 0x00, 0x00, 0x00, 0x00, 0x00, 0x00, 0x00, 0x00, 0x00, 0x11, 0x25, 0x00, 0x05, 0x36


//--------------------- .nv.constant0.triton_     --------------------------
	.section	.nv.constant0.triton_,"a",@progbits
	.sectionflags	@""
	.align	4
.nv.constant0.triton_:
	.zero		384


//--------------------- .text.triton_             --------------------------
	.section	.text.triton_,"ax",@progbits
	.sectioninfo	@"SHI_REGISTERS=17"
	.align	128
        .global         triton_
        .type           triton_,@function
        .size           triton_,(.L_x_1 - triton_)
        .other          triton_,@"STO_CUDA_ENTRY STV_DEFAULT"
triton_:
.text.triton_:
[----:B------:R-:W-:Y:S02]  /*0000*/  MOV R1, c[0x0][0x28] ;  /* 0x00000a0000017a02 */ /* 0x000fe40000000f00 */
[----:B------:R-:W0:Y:S01]  /*0010*/  S2R R0, SR_TID.X ;  /* 0x0000000000007919 */ /* 0x000e220000002100 */
[----:B------:R-:W-:Y:S01]  /*0020*/  CS2R R8, SRZ ;  /* 0x0000000000087805 */ /* 0x000fe2000001ff00 */
[----:B------:R-:W-:Y:S01]  /*0030*/  CS2R R4, SRZ ;  /* 0x0000000000047805 */ /* 0x000fe2000001ff00 */
[----:B------:R-:W-:Y:S01]  /*0040*/  ULDC.64 UR4, c[0x0][0x118] ;  /* 0x0000460000047ab9 */ /* 0x000fe20000000a00 */
[----:B------:R-:W1:Y:S01]  /*0050*/  S2R R3, SR_CTAID.X ;  /* 0x0000000000037919 */ /* 0x000e620000002500 */
[----:B0-----:R-:W-:-:S04]  /*0060*/  SHF.L.U32 R0, R0, 0x2, RZ ;  /* 0x0000000200007819 */ /* 0x001fc800000006ff */
[----:B------:R-:W-:-:S04]  /*0070*/  LOP3.LUT R0, R0, 0x3fc, RZ, 0xc0, !PT ;  /* 0x000003fc00007812 */ /* 0x000fc800078ec0ff */
[----:B-1----:R-:W-:-:S04]  /*0080*/  LEA R0, R3, R0, 0xa ;  /* 0x0000000003007211 */ /* 0x002fc800078e50ff */
[C---:B------:R-:W-:Y:S01]  /*0090*/  ISETP.GE.AND P0, PT, R0.reuse, 0x39c00, PT ;  /* 0x00039c000000780c */ /* 0x040fe20003f06270 */
[----:B------:R-:W-:-:S05]  /*00a0*/  IMAD.HI R2, R0, 0x2aaaaaab, RZ ;  /* 0x2aaaaaab00027827 */ /* 0x000fca00078e02ff */
[----:B------:R-:W-:-:S04]  /*00b0*/  SHF.R.U32.HI R3, RZ, 0x1f, R2 ;  /* 0x0000001fff037819 */ /* 0x000fc80000011602 */
[----:B------:R-:W-:Y:S02]  /*00c0*/  LEA.HI R3, R2, R3, RZ, 0x17 ;  /* 0x0000000302037211 */ /* 0x000fe400078fb8ff */
[----:B------:R-:W-:-:S03]  /*00d0*/  MOV R2, 0x2 ;  /* 0x0000000200027802 */ /* 0x000fc60000000f00 */
[----:B------:R-:W-:Y:S02]  /*00e0*/  IMAD R3, R3, -0xc00, R0 ;  /* 0xfffff40003037824 */ /* 0x000fe400078e0200 */
[----:B------:R-:W-:-:S04]  /*00f0*/  IMAD.WIDE R6, R0, R2, c[0x0][0x160] ;  /* 0x0000580000067625 */ /* 0x000fc800078e0202 */
[----:B------:R-:W-:Y:S01]  /*0100*/  IMAD.WIDE R2, R3, R2, c[0x0][0x168] ;  /* 0x00005a0003027625 */ /* 0x000fe200078e0202 */
[----:B------:R-:W2:Y:S04]  /*0110*/  @!P0 LDG.E.64 R4, [R6.64] ;  /* 0x0000000406048981 */ /* 0x000ea8000c1e1b00 */
[----:B------:R-:W3:Y:S01]  /*0120*/  @!P0 LDG.E.EL.64 R8, [R2.64] ;  /* 0x0000000402088981 */ /* 0x000ee2000c2e1b00 */
[----:B--2---:R-:W-:Y:S02]  /*0130*/  SHF.L.U32 R0, R4, 0x10, RZ ;  /* 0x0000001004007819 */ /* 0x004fe400000006ff */
[----:B------:R-:W-:Y:S02]  /*0140*/  PRMT R10, R5, 0x7632, R10 ;  /* 0x00007632050a7816 */ /* 0x000fe4000000000a */
[----:B---3--:R-:W-:-:S02]  /*0150*/  SHF.L.U32 R11, R8, 0x10, RZ ;  /* 0x00000010080b7819 */ /* 0x008fc400000006ff */
[C---:B------:R-:W-:Y:S02]  /*0160*/  PRMT R12, R9.reuse, 0x7632, R12 ;  /* 0x00007632090c7816 */ /* 0x040fe4000000000c */
[----:B------:R-:W-:Y:S01]  /*0170*/  SHF.L.U32 R14, R9, 0x10, RZ ;  /* 0x00000010090e7819 */ /* 0x000fe200000006ff */
[----:B------:R-:W-:Y:S01]  /*0180*/  FADD R0, R0, R11 ;  /* 0x0000000b00007221 */ /* 0x000fe20000000000 */
[----:B------:R-:W-:Y:S02]  /*0190*/  SHF.L.U32 R9, R5, 0x10, RZ ;  /* 0x0000001005097819 */ /* 0x000fe400000006ff */
[----:B------:R-:W-:Y:S01]  /*01a0*/  PRMT R4, R4, 0x7632, R4 ;  /* 0x0000763204047816 */ /* 0x000fe20000000004 */
[----:B------:R-:W-:Y:S01]  /*01b0*/  FFMA R5, R0, -1.7020000219345092773, RZ ;  /* 0xbfd9db2300057823 */ /* 0x000fe200000000ff */
[----:B------:R-:W-:Y:S01]  /*01c0*/  PRMT R8, R8, 0x7632, R8 ;  /* 0x0000763208087816 */ /* 0x000fe20000000008 */
[----:B------:R-:W-:Y:S01]  /*01d0*/  FADD R2, R9, R14 ;  /* 0x0000000e09027221 */ /* 0x000fe20000000000 */
[----:B------:R-:W-:Y:S01]  /*01e0*/  SHF.L.U32 R3, R4, 0x10, RZ ;  /* 0x0000001004037819 */ /* 0x000fe200000006ff */
[----:B------:R-:W-:Y:S01]  /*01f0*/  FMUL R9, R5, 1.4426950216293334961 ;  /* 0x3fb8aa3b05097820 */ /* 0x000fe20000400000 */
[----:B------:R-:W-:-:S02]  /*0200*/  SHF.L.U32 R8, R8, 0x10, RZ ;  /* 0x0000001008087819 */ /* 0x000fc400000006ff */
[----:B------:R-:W-:Y:S02]  /*0210*/  SHF.L.U32 R4, R10, 0x10, RZ ;  /* 0x000000100a047819 */ /* 0x000fe400000006ff */
[----:B------:R-:W-:Y:S01]  /*0220*/  SHF.L.U32 R5, R12, 0x10, RZ ;  /* 0x000000100c057819 */ /* 0x000fe200000006ff */
[----:B------:R-:W-:Y:S01]  /*0230*/  FADD R3, R3, R8 ;  /* 0x0000000803037221 */ /* 0x000fe20000000000 */
[----:B------:R-:W-:Y:S01]  /*0240*/  FFMA R8, R2, -1.7020000219345092773, RZ ;  /* 0xbfd9db2302087823 */ /* 0x000fe200000000ff */
[----:B------:R-:W-:Y:S02]  /*0250*/  FSETP.GEU.AND P1, PT, R9, -126, PT ;  /* 0xc2fc00000900780b */ /* 0x000fe40003f2e000 */
[----:B------:R-:W-:Y:S01]  /*0260*/  FADD R4, R4, R5 ;  /* 0x0000000504047221 */ /* 0x000fe20000000000 */
[----:B------:R-:W-:Y:S01]  /*0270*/  FFMA R5, R3, -1.7020000219345092773, RZ ;  /* 0xbfd9db2303057823 */ /* 0x000fe200000000ff */
[----:B------:R-:W-:Y:S02]  /*0280*/  FMUL R11, R8, 1.4426950216293334961 ;  /* 0x3fb8aa3b080b7820 */ /* 0x000fe40000400000 */
[----:B------:R-:W-:Y:S01]  /*0290*/  FFMA R10, R4, -1.7020000219345092773, RZ ;  /* 0xbfd9db23040a7823 */ /* 0x000fe200000000ff */
[----:B------:R-:W-:-:S02]  /*02a0*/  FMUL R8, R5, 1.4426950216293334961 ;  /* 0x3fb8aa3b05087820 */ /* 0x000fc40000400000 */
[----:B------:R-:W-:Y:S01]  /*02b0*/  FSETP.GEU.AND P4, PT, R11, -126, PT ;  /* 0xc2fc00000b00780b */ /* 0x000fe20003f8e000 */
[----:B------:R-:W-:Y:S02]  /*02c0*/  FMUL R13, R10, 1.4426950216293334961 ;  /* 0x3fb8aa3b0a0d7820 */ /* 0x000fe40000400000 */
[----:B------:R-:W-:Y:S01]  /*02d0*/  FSETP.GEU.AND P2, PT, R8, -126, PT ;  /* 0xc2fc00000800780b */ /* 0x000fe20003f4e000 */
[----:B------:R-:W-:Y:S02]  /*02e0*/  @!P1 FMUL R9, R9, 0.5 ;  /* 0x3f00000009099820 */ /* 0x000fe40000400000 */
[----:B------:R-:W-:Y:S02]  /*02f0*/  FSETP.GEU.AND P3, PT, R13, -126, PT ;  /* 0xc2fc00000d00780b */ /* 0x000fe40003f6e000 */
[----:B------:R-:W0:Y:S05]  /*0300*/  MUFU.EX2 R5, R9 ;  /* 0x0000000900057308 */ /* 0x000e2a0000000800 */
[----:B------:R-:W-:-:S03]  /*0310*/  @!P4 FMUL R11, R11, 0.5 ;  /* 0x3f0000000b0bc820 */ /* 0x000fc60000400000 */
[----:B------:R-:W-:Y:S01]  /*0320*/  @!P2 FMUL R8, R8, 0.5 ;  /* 0x3f0000000808a820 */ /* 0x000fe20000400000 */
[----:B------:R-:W1:Y:S02]  /*0330*/  MUFU.EX2 R12, R11 ;  /* 0x0000000b000c7308 */ /* 0x000e640000000800 */
[----:B------:R-:W-:Y:S01]  /*0340*/  @!P3 FMUL R13, R13, 0.5 ;  /* 0x3f0000000d0db820 */ /* 0x000fe20000400000 */
[----:B0-----:R-:W-:-:S05]  /*0350*/  @!P1 FMUL R5, R5, R5 ;  /* 0x0000000505059220 */ /* 0x001fca0000400000 */
[----:B------:R-:W0:Y:S01]  /*0360*/  MUFU.EX2 R10, R8 ;  /* 0x00000008000a7308 */ /* 0x000e220000000800 */
[----:B------:R-:W-:-:S07]  /*0370*/  FADD R5, R5, 1 ;  /* 0x3f80000005057421 */ /* 0x000fce0000000000 */
[----:B------:R2:W3:Y:S01]  /*0380*/  MUFU.EX2 R14, R13 ;  /* 0x0000000d000e7308 */ /* 0x0004e20000000800 */
[----:B-1----:R-:W-:Y:S01]  /*0390*/  @!P4 FMUL R12, R12, R12 ;  /* 0x0000000c0c0cc220 */ /* 0x002fe20000400000 */
[----:B------:R-:W-:-:S03]  /*03a0*/  FSETP.GT.AND P1, PT, R5, 8.50705917302346158658e+37, PT ;  /* 0x7e8000000500780b */ /* 0x000fc60003f24000 */
[----:B------:R-:W-:Y:S01]  /*03b0*/  FADD R12, R12, 1 ;  /* 0x3f8000000c0c7421 */ /* 0x000fe20000000000 */
[----:B0-----:R-:W-:Y:S01]  /*03c0*/  @!P2 FMUL R10, R10, R10 ;  /* 0x0000000a0a0aa220 */ /* 0x001fe20000400000 */
[----:B--2---:R-:W-:-:S03]  /*03d0*/  MOV R13, 0x3e800000 ;  /* 0x3e800000000d7802 */ /* 0x004fc60000000f00 */
[----:B------:R-:W-:Y:S01]  /*03e0*/  FADD R10, R10, 1 ;  /* 0x3f8000000a0a7421 */ /* 0x000fe20000000000 */
[----:B------:R-:W-:-:S04]  /*03f0*/  FSEL R8, R13, 1, P1 ;  /* 0x3f8000000d087808 */ /* 0x000fc80000800000 */
[----:B------:R-:W-:Y:S01]  /*0400*/  @P1 FMUL R5, R5, 0.25 ;  /* 0x3e80000005051820 */ /* 0x000fe20000400000 */
[----:B---3--:R-:W-:Y:S01]  /*0410*/  @!P3 FMUL R14, R14, R14 ;  /* 0x0000000e0e0eb220 */ /* 0x008fe20000400000 */
[----:B------:R-:W-:Y:S02]  /*0420*/  FSETP.GT.AND P3, PT, R12, 8.50705917302346158658e+37, PT ;  /* 0x7e8000000c00780b */ /* 0x000fe40003f64000 */
[----:B------:R-:W-:Y:S01]  /*0430*/  FSETP.GT.AND P2, PT, R10, 8.50705917302346158658e+37, PT ;  /* 0x7e8000000a00780b */ /* 0x000fe20003f44000 */
[----:B------:R-:W-:Y:S01]  /*0440*/  FADD R14, R14, 1 ;  /* 0x3f8000000e0e7421 */ /* 0x000fe20000000000 */
[----:B------:R-:W0:Y:S01]  /*0450*/  MUFU.RCP R5, R5 ;  /* 0x0000000500057308 */ /* 0x000e220000001000 */
[C---:B------:R-:W-:Y:S02]  /*0460*/  FSEL R11, R13.reuse, 1, P3 ;  /* 0x3f8000000d0b7808 */ /* 0x040fe40001800000 */
[----:B------:R-:W-:Y:S02]  /*0470*/  FSEL R9, R13, 1, P2 ;  /* 0x3f8000000d097808 */ /* 0x000fe40001000000 */
[----:B------:R-:W-:-:S04]  /*0480*/  FSETP.GT.AND P4, PT, R14, 8.50705917302346158658e+37, PT ;  /* 0x7e8000000e00780b */ /* 0x000fc80003f84000 */
[----:B------:R-:W-:Y:S01]  /*0490*/  @P3 FMUL R12, R12, 0.25 ;  /* 0x3e8000000c0c3820 */ /* 0x000fe20000400000 */
[----:B------:R-:W-:Y:S01]  /*04a0*/  FSEL R13, R13, 1, P4 ;  /* 0x3f8000000d0d7808 */ /* 0x000fe20002000000 */
[----:B------:R-:W-:-:S04]  /*04b0*/  @P2 FMUL R10, R10, 0.25 ;  /* 0x3e8000000a0a2820 */ /* 0x000fc80000400000 */
[----:B------:R-:W1:Y:S01]  /*04c0*/  MUFU.RCP R12, R12 ;  /* 0x0000000c000c7308 */ /* 0x000e620000001000 */
[----:B0-----:R-:W-:Y:S02]  /*04d0*/  FMUL R5, R5, R8 ;  /* 0x0000000805057220 */ /* 0x001fe40000400000 */
[----:B------:R-:W-:Y:S02]  /*04e0*/  @P4 FMUL R14, R14, 0.25 ;  /* 0x3e8000000e0e4820 */ /* 0x000fe40000400000 */
[----:B------:R-:W-:-:S03]  /*04f0*/  FMUL R5, R0, R5 ;  /* 0x0000000500057220 */ /* 0x000fc60000400000 */
[----:B------:R-:W0:Y:S08]  /*0500*/  MUFU.RCP R10, R10 ;  /* 0x0000000a000a7308 */ /* 0x000e300000001000 */
[----:B------:R-:W2:Y:S01]  /*0510*/  MUFU.RCP R14, R14 ;  /* 0x0000000e000e7308 */ /* 0x000ea20000001000 */
[----:B-1----:R-:W-:-:S04]  /*0520*/  FMUL R11, R12, R11 ;  /* 0x0000000b0c0b7220 */ /* 0x002fc80000400000 */
[----:B------:R-:W-:Y:S01]  /*0530*/  FMUL R11, R2, R11 ;  /* 0x0000000b020b7220 */ /* 0x000fe20000400000 */
[----:B0-----:R-:W-:-:S04]  /*0540*/  FMUL R8, R10, R9 ;  /* 0x000000090a087220 */ /* 0x001fc80000400000 */
[----:B------:R-:W-:Y:S01]  /*0550*/  FMUL R8, R3, R8 ;  /* 0x0000000803087220 */ /* 0x000fe20000400000 */
[----:B--2---:R-:W-:-:S04]  /*0560*/  FMUL R13, R14, R13 ;  /* 0x0000000d0e0d7220 */ /* 0x004fc80000400000 */
[----:B------:R-:W-:Y:S01]  /*0570*/  F2FP.BF16.PACK_AB R8, R8, R5 ;  /* 0x000000050808723e */ /* 0x000fe200000010ff */
[----:B------:R-:W-:-:S05]  /*0580*/  FMUL R4, R4, R13 ;  /* 0x0000000d04047220 */ /* 0x000fca0000400000 */
[----:B------:R-:W-:Y:S01]  /*0590*/  F2FP.BF16.PACK_AB R9, R4, R11 ;  /* 0x0000000b0409723e */ /* 0x000fe200000010ff */
[----:B------:R-:W-:Y:S06]  /*05a0*/  @P0 EXIT ;  /* 0x000000000000094d */ /* 0x000fec0003800000 */
[----:B------:R-:W-:Y:S01]  /*05b0*/  STG.E.64 [R6.64], R8 ;  /* 0x0000000806007986 */ /* 0x000fe2000c101b04 */
[----:B------:R-:W-:Y:S05]  /*05c0*/  EXIT ;  /* 0x000000000000794d */ /* 0x000fea0003800000 */
.L_x_0:
[----:B------:R-:W-:-:S00]  /*05d0*/  BRA `(.L_x_0) ;  /* 0xfffffff000007947 */ /* 0x000fc0000383ffff */
[----:B------:R-:W-:-:S00]  /*05e0*/  NOP ;  /* 0x0000000000007918 */ /* 0x000fc00000000000 */
        /* <DEDUP_REMOVED lines=9> */
.L_x_1:
